//
// Generated by NVIDIA NVVM Compiler
//
// Compiler Build ID: CL-36424714
// Cuda compilation tools, release 13.0, V13.0.88
// Based on NVVM 20.0.0
//

.version 9.0
.target sm_100
.address_size 64

	// .globl	_Z12voxel_kernelPfPiiiii

.visible .entry _Z12voxel_kernelPfPiiiii(
	.param .u64 .ptr .align 1 _Z12voxel_kernelPfPiiiii_param_0,
	.param .u64 .ptr .align 1 _Z12voxel_kernelPfPiiiii_param_1,
	.param .u32 _Z12voxel_kernelPfPiiiii_param_2,
	.param .u32 _Z12voxel_kernelPfPiiiii_param_3,
	.param .u32 _Z12voxel_kernelPfPiiiii_param_4,
	.param .u32 _Z12voxel_kernelPfPiiiii_param_5
)
{
	.reg .pred 	%p<2>;
	.reg .b32 	%r<15>;
	.reg .b64 	%rd<14>;

	ld.param.u64 	%rd1, [_Z12voxel_kernelPfPiiiii_param_0];
	ld.param.u64 	%rd2, [_Z12voxel_kernelPfPiiiii_param_1];
	ld.param.u32 	%r4, [_Z12voxel_kernelPfPiiiii_param_2];
	ld.param.u32 	%r2, [_Z12voxel_kernelPfPiiiii_param_3];
	ld.param.u32 	%r3, [_Z12voxel_kernelPfPiiiii_param_4];
	mov.u32 	%r5, %ctaid.x;
	mov.u32 	%r6, %ntid.x;
	mov.u32 	%r7, %tid.x;
	mad.lo.s32 	%r1, %r5, %r6, %r7;
	setp.ge.s32 	%p1, %r1, %r4;
	@%p1 bra 	$L__BB0_2;
	cvta.to.global.u64 	%rd3, %rd2;
	cvta.to.global.u64 	%rd4, %rd1;
	mul.lo.s32 	%r8, %r1, 3;
	mul.wide.s32 	%rd5, %r8, 4;
	add.s64 	%rd6, %rd3, %rd5;
	ld.global.s32 	%rd7, [%rd6];
	ld.global.u32 	%r9, [%rd6+4];
	ld.global.u32 	%r10, [%rd6+8];
	mul.lo.s32 	%r11, %r3, %r2;
	mul.lo.s32 	%r12, %r11, %r10;
	cvt.s64.s32 	%rd8, %r12;
	mul.lo.s32 	%r13, %r9, %r2;
	cvt.s64.s32 	%rd9, %r13;
	add.s64 	%rd10, %rd9, %rd7;
	add.s64 	%rd11, %rd10, %rd8;
	shl.b64 	%rd12, %rd11, 2;
	add.s64 	%rd13, %rd4, %rd12;
	mov.b32 	%r14, 1065353216;
	st.global.u32 	[%rd13], %r14;
$L__BB0_2:
	ret;

}


// ===== COMPILED SASS (sm_100) =====

	.target	sm_100

	.elftype	@"ET_EXEC"


//--------------------- .note.nv.tkinfo           --------------------------
	.section	.note.nv.tkinfo,"",@"SHT_NOTE"
	.sectionflags	@"SHF_NOTE_NV_TKINFO"
	.tkinfo
        /*0018*/ 	.word	0x00000002
        /*0030*/ 	.string	""
        /*0030*/ 	.string	"ptxas"
        /*0030*/ 	.string	"Cuda compilation tools, release 13.0, V13.0.88"
        /*0030*/ 	.string	"Build cuda_13.0.r13.0/compiler.36424714_0"
        /*0030*/ 	.string	"-arch sm_100 -m 64 "



//--------------------- .note.nv.cuinfo           --------------------------
	.section	.note.nv.cuinfo,"",@"SHT_NOTE"
	.sectionflags	@"SHF_NOTE_NV_CUINFO"
        /*0018*/ 	.short	0x0002
        /*001a*/ 	.short	0x0064
        /*001c*/ 	.short	0x0082
	.zero		2


//--------------------- .nv.info                  --------------------------
	.section	.nv.info,"",@"SHT_CUDA_INFO"
	.align	4


	//----- nvinfo : EIATTR_REGCOUNT
	.align		4
        /*0000*/ 	.byte	0x04, 0x2f
        /*0002*/ 	.short	(.L_1 - .L_0)
	.align		4
.L_0:
        /*0004*/ 	.word	index@(_Z12voxel_kernelPfPiiiii)
        /*0008*/ 	.word	0x00000009


	//----- nvinfo : EIATTR_FRAME_SIZE
	.align		4
.L_1:
        /*000c*/ 	.byte	0x04, 0x11
        /*000e*/ 	.short	(.L_3 - .L_2)
	.align		4
.L_2:
        /*0010*/ 	.word	index@(_Z12voxel_kernelPfPiiiii)
        /*0014*/ 	.word	0x00000000


	//----- nvinfo : EIATTR_MIN_STACK_SIZE
	.align		4
.L_3:
        /*0018*/ 	.byte	0x04, 0x12
        /*001a*/ 	.short	(.L_5 - .L_4)
	.align		4
.L_4:
        /*001c*/ 	.word	index@(_Z12voxel_kernelPfPiiiii)
        /*0020*/ 	.word	0x00000000
.L_5:


//--------------------- .nv.compat                --------------------------
	.section	.nv.compat,"",@"SHT_CUDA_COMPAT_INFO"
	.align	4
        /*0000*/ 	.byte	0x02, 0x09, 0x00, 0x00, 0x02, 0x02, 0x01, 0x00, 0x02, 0x05, 0x05, 0x00, 0x03, 0x07, 0x01, 0x01
        /*0010*/ 	.byte	0x02, 0x03, 0x00, 0x00, 0x02, 0x06, 0x01, 0x00, 0x04, 0x0b, 0x08, 0x00, 0x09, 0x00, 0x00, 0x00
        /*0020*/ 	.byte	0x00, 0x00, 0x00, 0x00


//--------------------- .nv.info._Z12voxel_kernelPfPiiiii --------------------------
	.section	.nv.info._Z12voxel_kernelPfPiiiii,"",@"SHT_CUDA_INFO"
	.sectionflags	@""
	.align	4


	//----- nvinfo : EIATTR_CUDA_API_VERSION
	.align		4
        /*0000*/ 	.byte	0x04, 0x37
        /*0002*/ 	.short	(.L_7 - .L_6)
.L_6:
        /*0004*/ 	.word	0x00000082


	//----- nvinfo : EIATTR_KPARAM_INFO
	.align		4
.L_7:
        /*0008*/ 	.byte	0x04, 0x17
        /*000a*/ 	.short	(.L_9 - .L_8)
.L_8:
        /*000c*/ 	.word	0x00000000
        /*0010*/ 	.short	0x0005
        /*0012*/ 	.short	0x001c
        /*0014*/ 	.byte	0x00, 0xf0, 0x11, 0x00


	//----- nvinfo : EIATTR_KPARAM_INFO
	.align		4
.L_9:
        /*0018*/ 	.byte	0x04, 0x17
        /*001a*/ 	.short	(.L_11 - .L_10)
.L_10:
        /*001c*/ 	.word	0x00000000
        /*0020*/ 	.short	0x0004
        /*0022*/ 	.short	0x0018
        /*0024*/ 	.byte	0x00, 0xf0, 0x11, 0x00


	//----- nvinfo : EIATTR_KPARAM_INFO
	.align		4
.L_11:
        /*0028*/ 	.byte	0x04, 0x17
        /*002a*/ 	.short	(.L_13 - .L_12)
.L_12:
        /*002c*/ 	.word	0x00000000
        /*0030*/ 	.short	0x0003
        /*0032*/ 	.short	0x0014
        /*0034*/ 	.byte	0x00, 0xf0, 0x11, 0x00


	//----- nvinfo : EIATTR_KPARAM_INFO
	.align		4
.L_13:
        /*0038*/ 	.byte	0x04, 0x17
        /*003a*/ 	.short	(.L_15 - .L_14)
.L_14:
        /*003c*/ 	.word	0x00000000
        /*0040*/ 	.short	0x0002
        /*0042*/ 	.short	0x0010
        /*0044*/ 	.byte	0x00, 0xf0, 0x11, 0x00


	//----- nvinfo : EIATTR_KPARAM_INFO
	.align		4
.L_15:
        /*0048*/ 	.byte	0x04, 0x17
        /*004a*/ 	.short	(.L_17 - .L_16)
.L_16:
        /*004c*/ 	.word	0x00000000
        /*0050*/ 	.short	0x0001
        /*0052*/ 	.short	0x0008
        /*0054*/ 	.byte	0x00, 0xf5, 0x21, 0x00


	//----- nvinfo : EIATTR_KPARAM_INFO
	.align		4
.L_17:
        /*0058*/ 	.byte	0x04, 0x17
        /*005a*/ 	.short	(.L_19 - .L_18)
.L_18:
        /*005c*/ 	.word	0x00000000
        /*0060*/ 	.short	0x0000
        /*0062*/ 	.short	0x0000
        /*0064*/ 	.byte	0x00, 0xf5, 0x21, 0x00


	//----- nvinfo : EIATTR_SPARSE_MMA_MASK
	.align		4
.L_19:
        /*0068*/ 	.byte	0x03, 0x50
        /*006a*/ 	.short	0x0000


	//----- nvinfo : EIATTR_MAXREG_COUNT
	.align		4
        /*006c*/ 	.byte	0x03, 0x1b
        /*006e*/ 	.short	0x00ff


	//----- nvinfo : EIATTR_MERCURY_ISA_VERSION
	.align		4
        /*0070*/ 	.byte	0x03, 0x5f
        /*0072*/ 	.short	0x0101


	//----- nvinfo : EIATTR_VRC_CTA_INIT_COUNT
	.align		4
        /*0074*/ 	.byte	0x02, 0x4a
	.zero		1
	.zero		1


	//----- nvinfo : EIATTR_EXIT_INSTR_OFFSETS
	.align		4
        /*0078*/ 	.byte	0x04, 0x1c
        /*007a*/ 	.short	(.L_21 - .L_20)


	//   ....[0]....
.L_20:
        /*007c*/ 	.word	0x00000070


	//   ....[1]....
        /*0080*/ 	.word	0x000001e0


	//----- nvinfo : EIATTR_CBANK_PARAM_SIZE
	.align		4
.L_21:
        /*0084*/ 	.byte	0x03, 0x19
        /*0086*/ 	.short	0x0020


	//----- nvinfo : EIATTR_PARAM_CBANK
	.align		4
        /*0088*/ 	.byte	0x04, 0x0a
        /*008a*/ 	.short	(.L_23 - .L_22)
	.align		4
.L_22:
        /*008c*/ 	.word	index@(.nv.constant0._Z12voxel_kernelPfPiiiii)
        /*0090*/ 	.short	0x0380
        /*0092*/ 	.short	0x0020


	//----- nvinfo : EIATTR_SW_WAR
	.align		4
.L_23:
        /*0094*/ 	.byte	0x04, 0x36
        /*0096*/ 	.short	(.L_25 - .L_24)
.L_24:
        /*0098*/ 	.word	0x00000008
.L_25:


//--------------------- .nv.callgraph             --------------------------
	.section	.nv.callgraph,"",@"SHT_CUDA_CALLGRAPH"
	.align	4
	.sectionentsize	8
	.align		4
        /*0000*/ 	.word	0x00000000
	.align		4
        /*0004*/ 	.word	0xffffffff
	.align		4
        /*0008*/ 	.word	0x00000000
	.align		4
        /*000c*/ 	.word	0xfffffffe
	.align		4
        /*0010*/ 	.word	0x00000000
	.align		4
        /*0014*/ 	.word	0xfffffffd
	.align		4
        /*0018*/ 	.word	0x00000000
	.align		4
        /*001c*/ 	.word	0xfffffffc


//--------------------- .text._Z12voxel_kernelPfPiiiii --------------------------
	.section	.text._Z12voxel_kernelPfPiiiii,"ax",@progbits
	.align	128
        .global         _Z12voxel_kernelPfPiiiii
        .type           _Z12voxel_kernelPfPiiiii,@function
        .size           _Z12voxel_kernelPfPiiiii,(.L_x_1 - _Z12voxel_kernelPfPiiiii)
        .other          _Z12voxel_kernelPfPiiiii,@"STO_CUDA_ENTRY STV_DEFAULT"
_Z12voxel_kernelPfPiiiii:
.text._Z12voxel_kernelPfPiiiii:
[----:B------:R-:W-:Y:S01]  /*0000*/  LDC R1, c[0x0][0x37c] ;  /* 0x0000df00ff017b82 */ /* 0x000fe20000000800 */
[----:B------:R-:W0:Y:S07]  /*0010*/  S2R R3, SR_TID.X ;  /* 0x0000000000037919 */ /* 0x000e2e0000002100 */
[----:B------:R-:W0:Y:S01]  /*0020*/  S2UR UR4, SR_CTAID.X ;  /* 0x00000000000479c3 */ /* 0x000e220000002500 */
[----:B------:R-:W1:Y:S07]  /*0030*/  LDCU UR5, c[0x0][0x390] ;  /* 0x00007200ff0577ac */ /* 0x000e6e0008000800 */
[----:B------:R-:W0:Y:S02]  /*0040*/  LDC R0, c[0x0][0x360] ;  /* 0x0000d800ff007b82 */ /* 0x000e240000000800 */
[----:B0-----:R-:W-:-:S05]  /*0050*/  IMAD R0, R0, UR4, R3 ;  /* 0x0000000400007c24 */ /* 0x001fca000f8e0203 */
[----:B-1----:R-:W-:-:S13]  /*0060*/  ISETP.GE.AND P0, PT, R0, UR5, PT ;  /* 0x0000000500007c0c */ /* 0x002fda000bf06270 */
[----:B------:R-:W-:Y:S05]  /*0070*/  @P0 EXIT ;  /* 0x000000000000094d */ /* 0x000fea0003800000 */
[----:B------:R-:W0:Y:S01]  /*0080*/  LDC.64 R2, c[0x0][0x388] ;  /* 0x0000e200ff027b82 */ /* 0x000e220000000a00 */
[----:B------:R-:W1:Y:S01]  /*0090*/  LDCU.64 UR6, c[0x0][0x358] ;  /* 0x00006b00ff0677ac */ /* 0x000e620008000a00 */
[----:B------:R-:W-:Y:S01]  /*00a0*/  IMAD R5, R0, 0x3, RZ ;  /* 0x0000000300057824 */ /* 0x000fe200078e02ff */
[----:B------:R-:W2:Y:S01]  /*00b0*/  LDCU UR4, c[0x0][0x398] ;  /* 0x00007300ff0477ac */ /* 0x000ea20008000800 */
[----:B------:R-:W2:Y:S01]  /*00c0*/  LDCU UR5, c[0x0][0x394] ;  /* 0x00007280ff0577ac */ /* 0x000ea20008000800 */
[----:B------:R-:W3:Y:S01]  /*00d0*/  LDCU.64 UR8, c[0x0][0x380] ;  /* 0x00007000ff0877ac */ /* 0x000ee20008000a00 */
[----:B0-----:R-:W-:-:S05]  /*00e0*/  IMAD.WIDE R2, R5, 0x4, R2 ;  /* 0x0000000405027825 */ /* 0x001fca00078e0202 */
[----:B-1----:R-:W4:Y:S04]  /*00f0*/  LDG.E R4, desc[UR6][R2.64+0x4] ;  /* 0x0000040602047981 */ /* 0x002f28000c1e1900 */
[----:B------:R-:W5:Y:S04]  /*0100*/  LDG.E R5, desc[UR6][R2.64+0x8] ;  /* 0x0000080602057981 */ /* 0x000f68000c1e1900 */
[----:B------:R-:W3:Y:S01]  /*0110*/  LDG.E R0, desc[UR6][R2.64] ;  /* 0x0000000602007981 */ /* 0x000ee2000c1e1900 */
[----:B--2---:R-:W-:Y:S02]  /*0120*/  UIMAD UR4, UR4, UR5, URZ ;  /* 0x00000005040472a4 */ /* 0x004fe4000f8e02ff */
[----:B----4-:R-:W-:-:S04]  /*0130*/  IMAD R4, R4, UR5, RZ ;  /* 0x0000000504047c24 */ /* 0x010fc8000f8e02ff */
[----:B-----5:R-:W-:Y:S01]  /*0140*/  IMAD R5, R5, UR4, RZ ;  /* 0x0000000405057c24 */ /* 0x020fe2000f8e02ff */
[----:B---3--:R-:W-:-:S04]  /*0150*/  SHF.R.S32.HI R6, RZ, 0x1f, R0 ;  /* 0x0000001fff067819 */ /* 0x008fc80000011400 */
[----:B------:R-:W-:Y:S02]  /*0160*/  IADD3 R0, P0, P1, R5, R4, R0 ;  /* 0x0000000405007210 */ /* 0x000fe4000791e000 */
[----:B------:R-:W-:Y:S02]  /*0170*/  SHF.R.S32.HI R4, RZ, 0x1f, R4 ;  /* 0x0000001fff047819 */ /* 0x000fe40000011404 */
[----:B------:R-:W-:-:S04]  /*0180*/  SHF.R.S32.HI R5, RZ, 0x1f, R5 ;  /* 0x0000001fff057819 */ /* 0x000fc80000011405 */
[----:B------:R-:W-:Y:S02]  /*0190*/  IADD3.X R5, PT, PT, R5, R4, R6, P0, P1 ;  /* 0x0000000405057210 */ /* 0x000fe400007e2406 */
[----:B------:R-:W-:-:S04]  /*01a0*/  LEA R2, P0, R0, UR8, 0x2 ;  /* 0x0000000800027c11 */ /* 0x000fc8000f8010ff */
[----:B------:R-:W-:Y:S01]  /*01b0*/  LEA.HI.X R3, R0, UR9, R5, 0x2, P0 ;  /* 0x0000000900037c11 */ /* 0x000fe200080f1405 */
[----:B------:R-:W-:-:S05]  /*01c0*/  IMAD.MOV.U32 R5, RZ, RZ, 0x3f800000 ;  /* 0x3f800000ff057424 */ /* 0x000fca00078e00ff */
[----:B------:R-:W-:Y:S01]  /*01d0*/  STG.E desc[UR6][R2.64], R5 ;  /* 0x0000000502007986 */ /* 0x000fe2000c101906 */
[----:B------:R-:W-:Y:S05]  /*01e0*/  EXIT ;  /* 0x000000000000794d */ /* 0x000fea0003800000 */
.L_x_0:
[----:B------:R-:W-:-:S00]  /*01f0*/  BRA `(.L_x_0) ;  /* 0xfffffffc00fc7947 */ /* 0x000fc0000383ffff */
[----:B------:R-:W-:-:S00]  /*0200*/  NOP ;  /* 0x0000000000007918 */ /* 0x000fc00000000000 */
[----:B------:R-:W-:-:S00]  /*0210*/  NOP ;  /* 0x0000000000007918 */ /* 0x000fc00000000000 */
[----:B------:R-:W-:-:S00]  /*0220*/  NOP ;  /* 0x0000000000007918 */ /* 0x000fc00000000000 */
[----:B------:R-:W-:-:S00]  /*0230*/  NOP ;  /* 0x0000000000007918 */ /* 0x000fc00000000000 */
[----:B------:R-:W-:-:S00]  /*0240*/  NOP ;  /* 0x0000000000007918 */ /* 0x000fc00000000000 */
[----:B------:R-:W-:-:S00]  /*0250*/  NOP ;  /* 0x0000000000007918 */ /* 0x000fc00000000000 */
[----:B------:R-:W-:-:S00]  /*0260*/  NOP ;  /* 0x0000000000007918 */ /* 0x000fc00000000000 */
[----:B------:R-:W-:-:S00]  /*0270*/  NOP ;  /* 0x0000000000007918 */ /* 0x000fc00000000000 */
.L_x_1:


//--------------------- .nv.shared.reserved.0     --------------------------
	.section	.nv.shared.reserved.0,"aw",@nobits
	.weak		__nv_reservedSMEM_offset_0_alias
	.size		__nv_reservedSMEM_offset_0_alias, 0, 64
	.other		__nv_reservedSMEM_offset_0_alias,@"STO_CUDA_RESERVED_SHARED STV_DEFAULT"
__nv_reservedSMEM_offset_0_alias:
	.zero		0
	.zero		64


//--------------------- .nv.constant0._Z12voxel_kernelPfPiiiii --------------------------
	.section	.nv.constant0._Z12voxel_kernelPfPiiiii,"a",@progbits
	.sectionflags	@""
	.align	4
.nv.constant0._Z12voxel_kernelPfPiiiii:
	.zero		928


//--------------------- SYMBOLS --------------------------

	.type		.nv.reservedSmem.offset0,@object
	.size		.nv.reservedSmem.offset0,0x4
